//
// Generated by NVIDIA NVVM Compiler
//
// Compiler Build ID: CL-36424714
// Cuda compilation tools, release 13.0, V13.0.88
// Based on NVVM 20.0.0
//

.version 9.0
.target sm_100
.address_size 64

	// .globl	_Z3dotPfS_S_
// _ZZ3dotPfS_S_E5cache has been demoted
.extern .shared .align 16 .b8 cache[];

.visible .entry _Z3dotPfS_S_(
	.param .u64 .ptr .align 1 _Z3dotPfS_S__param_0,
	.param .u64 .ptr .align 1 _Z3dotPfS_S__param_1,
	.param .u64 .ptr .align 1 _Z3dotPfS_S__param_2
)
{
	.reg .pred 	%p<5>;
	.reg .b32 	%r<13>;
	.reg .b32 	%f<8>;
	.reg .b64 	%rd<12>;
	// demoted variable
	.shared .align 4 .b8 _ZZ3dotPfS_S_E5cache[256];
	ld.param.u64 	%rd2, [_Z3dotPfS_S__param_0];
	ld.param.u64 	%rd3, [_Z3dotPfS_S__param_1];
	ld.param.u64 	%rd1, [_Z3dotPfS_S__param_2];
	cvta.to.global.u64 	%rd4, %rd3;
	cvta.to.global.u64 	%rd5, %rd2;
	mov.u32 	%r1, %tid.x;
	mov.u32 	%r2, %ctaid.x;
	mov.u32 	%r12, %ntid.x;
	mad.lo.s32 	%r7, %r2, %r12, %r1;
	mul.wide.s32 	%rd6, %r7, 4;
	add.s64 	%rd7, %rd5, %rd6;
	ld.global.f32 	%f1, [%rd7];
	add.s64 	%rd8, %rd4, %rd6;
	ld.global.f32 	%f2, [%rd8];
	mul.f32 	%f3, %f1, %f2;
	shl.b32 	%r8, %r1, 2;
	mov.u32 	%r9, _ZZ3dotPfS_S_E5cache;
	add.s32 	%r4, %r9, %r8;
	st.shared.f32 	[%r4], %f3;
	bar.sync 	0;
	setp.lt.u32 	%p1, %r12, 2;
	@%p1 bra 	$L__BB0_4;
$L__BB0_1:
	shr.u32 	%r6, %r12, 1;
	setp.ge.u32 	%p2, %r1, %r6;
	@%p2 bra 	$L__BB0_3;
	shl.b32 	%r10, %r6, 2;
	add.s32 	%r11, %r4, %r10;
	ld.shared.f32 	%f4, [%r11];
	ld.shared.f32 	%f5, [%r4];
	add.f32 	%f6, %f4, %f5;
	st.shared.f32 	[%r4], %f6;
$L__BB0_3:
	bar.sync 	0;
	setp.gt.u32 	%p3, %r12, 3;
	mov.u32 	%r12, %r6;
	@%p3 bra 	$L__BB0_1;
$L__BB0_4:
	setp.ne.s32 	%p4, %r1, 0;
	@%p4 bra 	$L__BB0_6;
	ld.shared.f32 	%f7, [_ZZ3dotPfS_S_E5cache];
	cvta.to.global.u64 	%rd9, %rd1;
	mul.wide.u32 	%rd10, %r2, 4;
	add.s64 	%rd11, %rd9, %rd10;
	st.global.f32 	[%rd11], %f7;
$L__BB0_6:
	ret;

}
	// .globl	_Z3sumPf
.visible .entry _Z3sumPf(
	.param .u64 .ptr .align 1 _Z3sumPf_param_0
)
{
	.reg .pred 	%p<11>;
	.reg .b32 	%r<5>;
	.reg .b32 	%f<30>;
	.reg .b64 	%rd<5>;

	ld.param.u64 	%rd2, [_Z3sumPf_param_0];
	cvta.to.global.u64 	%rd1, %rd2;
	mov.u32 	%r1, %tid.x;
	mul.wide.u32 	%rd3, %r1, 4;
	add.s64 	%rd4, %rd1, %rd3;
	ld.global.f32 	%f1, [%rd4];
	shl.b32 	%r3, %r1, 2;
	mov.u32 	%r4, cache;
	add.s32 	%r2, %r4, %r3;
	st.shared.f32 	[%r2], %f1;
	bar.sync 	0;
	setp.gt.u32 	%p1, %r1, 255;
	@%p1 bra 	$L__BB1_2;
	ld.shared.f32 	%f2, [%r2+1024];
	ld.shared.f32 	%f3, [%r2];
	add.f32 	%f4, %f2, %f3;
	st.shared.f32 	[%r2], %f4;
$L__BB1_2:
	bar.sync 	0;
	setp.gt.u32 	%p2, %r1, 127;
	@%p2 bra 	$L__BB1_4;
	ld.shared.f32 	%f5, [%r2+512];
	ld.shared.f32 	%f6, [%r2];
	add.f32 	%f7, %f5, %f6;
	st.shared.f32 	[%r2], %f7;
$L__BB1_4:
	bar.sync 	0;
	setp.gt.u32 	%p3, %r1, 63;
	@%p3 bra 	$L__BB1_6;
	ld.shared.f32 	%f8, [%r2+256];
	ld.shared.f32 	%f9, [%r2];
	add.f32 	%f10, %f8, %f9;
	st.shared.f32 	[%r2], %f10;
$L__BB1_6:
	bar.sync 	0;
	setp.gt.u32 	%p4, %r1, 31;
	@%p4 bra 	$L__BB1_8;
	ld.shared.f32 	%f11, [%r2+128];
	ld.shared.f32 	%f12, [%r2];
	add.f32 	%f13, %f11, %f12;
	st.shared.f32 	[%r2], %f13;
$L__BB1_8:
	bar.sync 	0;
	setp.gt.u32 	%p5, %r1, 15;
	@%p5 bra 	$L__BB1_10;
	ld.shared.f32 	%f14, [%r2+64];
	ld.shared.f32 	%f15, [%r2];
	add.f32 	%f16, %f14, %f15;
	st.shared.f32 	[%r2], %f16;
$L__BB1_10:
	bar.sync 	0;
	setp.gt.u32 	%p6, %r1, 7;
	@%p6 bra 	$L__BB1_12;
	ld.shared.f32 	%f17, [%r2+32];
	ld.shared.f32 	%f18, [%r2];
	add.f32 	%f19, %f17, %f18;
	st.shared.f32 	[%r2], %f19;
$L__BB1_12:
	bar.sync 	0;
	setp.gt.u32 	%p7, %r1, 3;
	@%p7 bra 	$L__BB1_14;
	ld.shared.f32 	%f20, [%r2+16];
	ld.shared.f32 	%f21, [%r2];
	add.f32 	%f22, %f20, %f21;
	st.shared.f32 	[%r2], %f22;
$L__BB1_14:
	bar.sync 	0;
	setp.gt.u32 	%p8, %r1, 1;
	@%p8 bra 	$L__BB1_16;
	ld.shared.f32 	%f23, [%r2+8];
	ld.shared.f32 	%f24, [%r2];
	add.f32 	%f25, %f23, %f24;
	st.shared.f32 	[%r2], %f25;
$L__BB1_16:
	bar.sync 	0;
	setp.ne.s32 	%p9, %r1, 0;
	@%p9 bra 	$L__BB1_18;
	ld.shared.f32 	%f26, [cache+4];
	ld.shared.f32 	%f27, [%r2];
	add.f32 	%f28, %f26, %f27;
	st.shared.f32 	[%r2], %f28;
$L__BB1_18:
	setp.ne.s32 	%p10, %r1, 0;
	bar.sync 	0;
	@%p10 bra 	$L__BB1_20;
	ld.shared.f32 	%f29, [cache];
	st.global.f32 	[%rd1], %f29;
$L__BB1_20:
	ret;

}


// ===== COMPILED SASS (sm_100) =====

	.target	sm_100

	.elftype	@"ET_EXEC"


//--------------------- .note.nv.tkinfo           --------------------------
	.section	.note.nv.tkinfo,"",@"SHT_NOTE"
	.sectionflags	@"SHF_NOTE_NV_TKINFO"
	.tkinfo
        /*0018*/ 	.word	0x00000002
        /*0030*/ 	.string	""
        /*0030*/ 	.string	"ptxas"
        /*0030*/ 	.string	"Cuda compilation tools, release 13.0, V13.0.88"
        /*0030*/ 	.string	"Build cuda_13.0.r13.0/compiler.36424714_0"
        /*0030*/ 	.string	"-arch sm_100 -m 64 "



//--------------------- .note.nv.cuinfo           --------------------------
	.section	.note.nv.cuinfo,"",@"SHT_NOTE"
	.sectionflags	@"SHF_NOTE_NV_CUINFO"
        /*0018*/ 	.short	0x0002
        /*001a*/ 	.short	0x0064
        /*001c*/ 	.short	0x0082
	.zero		2


//--------------------- .nv.info                  --------------------------
	.section	.nv.info,"",@"SHT_CUDA_INFO"
	.align	4


	//----- nvinfo : EIATTR_REGCOUNT
	.align		4
        /*0000*/ 	.byte	0x04, 0x2f
        /*0002*/ 	.short	(.L_1 - .L_0)
	.align		4
.L_0:
        /*0004*/ 	.word	index@(_Z3dotPfS_S_)
        /*0008*/ 	.word	0x0000000c


	//----- nvinfo : EIATTR_FRAME_SIZE
	.align		4
.L_1:
        /*000c*/ 	.byte	0x04, 0x11
        /*000e*/ 	.short	(.L_3 - .L_2)
	.align		4
.L_2:
        /*0010*/ 	.word	index@(_Z3dotPfS_S_)
        /*0014*/ 	.word	0x00000000


	//----- nvinfo : EIATTR_REGCOUNT
	.align		4
.L_3:
        /*0018*/ 	.byte	0x04, 0x2f
        /*001a*/ 	.short	(.L_5 - .L_4)
	.align		4
.L_4:
        /*001c*/ 	.word	index@(_Z3sumPf)
        /*0020*/ 	.word	0x0000000a


	//----- nvinfo : EIATTR_FRAME_SIZE
	.align		4
.L_5:
        /*0024*/ 	.byte	0x04, 0x11
        /*0026*/ 	.short	(.L_7 - .L_6)
	.align		4
.L_6:
        /*0028*/ 	.word	index@(_Z3sumPf)
        /*002c*/ 	.word	0x00000000


	//----- nvinfo : EIATTR_MIN_STACK_SIZE
	.align		4
.L_7:
        /*0030*/ 	.byte	0x04, 0x12
        /*0032*/ 	.short	(.L_9 - .L_8)
	.align		4
.L_8:
        /*0034*/ 	.word	index@(_Z3sumPf)
        /*0038*/ 	.word	0x00000000


	//----- nvinfo : EIATTR_MIN_STACK_SIZE
	.align		4
.L_9:
        /*003c*/ 	.byte	0x04, 0x12
        /*003e*/ 	.short	(.L_11 - .L_10)
	.align		4
.L_10:
        /*0040*/ 	.word	index@(_Z3dotPfS_S_)
        /*0044*/ 	.word	0x00000000
.L_11:


//--------------------- .nv.compat                --------------------------
	.section	.nv.compat,"",@"SHT_CUDA_COMPAT_INFO"
	.align	4
        /*0000*/ 	.byte	0x02, 0x09, 0x00, 0x00, 0x02, 0x02, 0x01, 0x00, 0x02, 0x05, 0x05, 0x00, 0x03, 0x07, 0x01, 0x01
        /*0010*/ 	.byte	0x02, 0x03, 0x00, 0x00, 0x02, 0x06, 0x01, 0x00, 0x04, 0x0b, 0x08, 0x00, 0x09, 0x00, 0x00, 0x00
        /*0020*/ 	.byte	0x00, 0x00, 0x00, 0x00


//--------------------- .nv.info._Z3sumPf         --------------------------
	.section	.nv.info._Z3sumPf,"",@"SHT_CUDA_INFO"
	.sectionflags	@""
	.align	4


	//----- nvinfo : EIATTR_CUDA_API_VERSION
	.align		4
        /*0000*/ 	.byte	0x04, 0x37
        /*0002*/ 	.short	(.L_13 - .L_12)
.L_12:
        /*0004*/ 	.word	0x00000082


	//----- nvinfo : EIATTR_KPARAM_INFO
	.align		4
.L_13:
        /*0008*/ 	.byte	0x04, 0x17
        /*000a*/ 	.short	(.L_15 - .L_14)
.L_14:
        /*000c*/ 	.word	0x00000000
        /*0010*/ 	.short	0x0000
        /*0012*/ 	.short	0x0000
        /*0014*/ 	.byte	0x00, 0xf5, 0x21, 0x00


	//----- nvinfo : EIATTR_SPARSE_MMA_MASK
	.align		4
.L_15:
        /*0018*/ 	.byte	0x03, 0x50
        /*001a*/ 	.short	0x0000


	//----- nvinfo : EIATTR_MAXREG_COUNT
	.align		4
        /*001c*/ 	.byte	0x03, 0x1b
        /*001e*/ 	.short	0x00ff


	//----- nvinfo : EIATTR_NUM_BARRIERS
	.align		4
        /*0020*/ 	.byte	0x02, 0x4c
        /*0022*/ 	.byte	0x01
	.zero		1


	//----- nvinfo : EIATTR_MERCURY_ISA_VERSION
	.align		4
        /*0024*/ 	.byte	0x03, 0x5f
        /*0026*/ 	.short	0x0101


	//----- nvinfo : EIATTR_VRC_CTA_INIT_COUNT
	.align		4
        /*0028*/ 	.byte	0x02, 0x4a
	.zero		1
	.zero		1


	//----- nvinfo : EIATTR_EXIT_INSTR_OFFSETS
	.align		4
        /*002c*/ 	.byte	0x04, 0x1c
        /*002e*/ 	.short	(.L_17 - .L_16)


	//   ....[0]....
.L_16:
        /*0030*/ 	.word	0x00000420


	//   ....[1]....
        /*0034*/ 	.word	0x00000460


	//----- nvinfo : EIATTR_CBANK_PARAM_SIZE
	.align		4
.L_17:
        /*0038*/ 	.byte	0x03, 0x19
        /*003a*/ 	.short	0x0008


	//----- nvinfo : EIATTR_PARAM_CBANK
	.align		4
        /*003c*/ 	.byte	0x04, 0x0a
        /*003e*/ 	.short	(.L_19 - .L_18)
	.align		4
.L_18:
        /*0040*/ 	.word	index@(.nv.constant0._Z3sumPf)
        /*0044*/ 	.short	0x0380
        /*0046*/ 	.short	0x0008


	//----- nvinfo : EIATTR_SW_WAR
	.align		4
.L_19:
        /*0048*/ 	.byte	0x04, 0x36
        /*004a*/ 	.short	(.L_21 - .L_20)
.L_20:
        /*004c*/ 	.word	0x00000008
.L_21:


//--------------------- .nv.info._Z3dotPfS_S_     --------------------------
	.section	.nv.info._Z3dotPfS_S_,"",@"SHT_CUDA_INFO"
	.sectionflags	@""
	.align	4


	//----- nvinfo : EIATTR_CUDA_API_VERSION
	.align		4
        /*0000*/ 	.byte	0x04, 0x37
        /*0002*/ 	.short	(.L_23 - .L_22)
.L_22:
        /*0004*/ 	.word	0x00000082


	//----- nvinfo : EIATTR_KPARAM_INFO
	.align		4
.L_23:
        /*0008*/ 	.byte	0x04, 0x17
        /*000a*/ 	.short	(.L_25 - .L_24)
.L_24:
        /*000c*/ 	.word	0x00000000
        /*0010*/ 	.short	0x0002
        /*0012*/ 	.short	0x0010
        /*0014*/ 	.byte	0x00, 0xf5, 0x21, 0x00


	//----- nvinfo : EIATTR_KPARAM_INFO
	.align		4
.L_25:
        /*0018*/ 	.byte	0x04, 0x17
        /*001a*/ 	.short	(.L_27 - .L_26)
.L_26:
        /*001c*/ 	.word	0x00000000
        /*0020*/ 	.short	0x0001
        /*0022*/ 	.short	0x0008
        /*0024*/ 	.byte	0x00, 0xf5, 0x21, 0x00


	//----- nvinfo : EIATTR_KPARAM_INFO
	.align		4
.L_27:
        /*0028*/ 	.byte	0x04, 0x17
        /*002a*/ 	.short	(.L_29 - .L_28)
.L_28:
        /*002c*/ 	.word	0x00000000
        /*0030*/ 	.short	0x0000
        /*0032*/ 	.short	0x0000
        /*0034*/ 	.byte	0x00, 0xf5, 0x21, 0x00


	//----- nvinfo : EIATTR_SPARSE_MMA_MASK
	.align		4
.L_29:
        /*0038*/ 	.byte	0x03, 0x50
        /*003a*/ 	.short	0x0000


	//----- nvinfo : EIATTR_MAXREG_COUNT
	.align		4
        /*003c*/ 	.byte	0x03, 0x1b
        /*003e*/ 	.short	0x00ff


	//----- nvinfo : EIATTR_NUM_BARRIERS
	.align		4
        /*0040*/ 	.byte	0x02, 0x4c
        /*0042*/ 	.byte	0x01
	.zero		1


	//----- nvinfo : EIATTR_MERCURY_ISA_VERSION
	.align		4
        /*0044*/ 	.byte	0x03, 0x5f
        /*0046*/ 	.short	0x0101


	//----- nvinfo : EIATTR_VRC_CTA_INIT_COUNT
	.align		4
        /*0048*/ 	.byte	0x02, 0x4a
	.zero		1
	.zero		1


	//----- nvinfo : EIATTR_EXIT_INSTR_OFFSETS
	.align		4
        /*004c*/ 	.byte	0x04, 0x1c
        /*004e*/ 	.short	(.L_31 - .L_30)


	//   ....[0]....
.L_30:
        /*0050*/ 	.word	0x00000220


	//   ....[1]....
        /*0054*/ 	.word	0x000002a0


	//----- nvinfo : EIATTR_CBANK_PARAM_SIZE
	.align		4
.L_31:
        /*0058*/ 	.byte	0x03, 0x19
        /*005a*/ 	.short	0x0018


	//----- nvinfo : EIATTR_PARAM_CBANK
	.align		4
        /*005c*/ 	.byte	0x04, 0x0a
        /*005e*/ 	.short	(.L_33 - .L_32)
	.align		4
.L_32:
        /*0060*/ 	.word	index@(.nv.constant0._Z3dotPfS_S_)
        /*0064*/ 	.short	0x0380
        /*0066*/ 	.short	0x0018


	//----- nvinfo : EIATTR_SW_WAR
	.align		4
.L_33:
        /*0068*/ 	.byte	0x04, 0x36
        /*006a*/ 	.short	(.L_35 - .L_34)
.L_34:
        /*006c*/ 	.word	0x00000008
.L_35:


//--------------------- .nv.callgraph             --------------------------
	.section	.nv.callgraph,"",@"SHT_CUDA_CALLGRAPH"
	.align	4
	.sectionentsize	8
	.align		4
        /*0000*/ 	.word	0x00000000
	.align		4
        /*0004*/ 	.word	0xffffffff
	.align		4
        /*0008*/ 	.word	0x00000000
	.align		4
        /*000c*/ 	.word	0xfffffffe
	.align		4
        /*0010*/ 	.word	0x00000000
	.align		4
        /*0014*/ 	.word	0xfffffffd
	.align		4
        /*0018*/ 	.word	0x00000000
	.align		4
        /*001c*/ 	.word	0xfffffffc


//--------------------- .text._Z3sumPf            --------------------------
	.section	.text._Z3sumPf,"ax",@progbits
	.align	128
        .global         _Z3sumPf
        .type           _Z3sumPf,@function
        .size           _Z3sumPf,(.L_x_4 - _Z3sumPf)
        .other          _Z3sumPf,@"STO_CUDA_ENTRY STV_DEFAULT"
_Z3sumPf:
.text._Z3sumPf:
[----:B------:R-:W-:Y:S01]  /*0000*/  LDC R1, c[0x0][0x37c] ;  /* 0x0000df00ff017b82 */ /* 0x000fe20000000800 */
[----:B------:R-:W0:Y:S07]  /*0010*/  S2R R0, SR_TID.X ;  /* 0x0000000000007919 */ /* 0x000e2e0000002100 */
[----:B------:R-:W0:Y:S01]  /*0020*/  LDC.64 R4, c[0x0][0x380] ;  /* 0x0000e000ff047b82 */ /* 0x000e220000000a00 */
[----:B------:R-:W1:Y:S01]  /*0030*/  LDCU.64 UR6, c[0x0][0x358] ;  /* 0x00006b00ff0677ac */ /* 0x000e620008000a00 */
[----:B0-----:R-:W-:-:S06]  /*0040*/  IMAD.WIDE.U32 R4, R0, 0x4, R4 ;  /* 0x0000000400047825 */ /* 0x001fcc00078e0004 */
[----:B-1----:R-:W2:Y:S01]  /*0050*/  LDG.E R5, desc[UR6][R4.64] ;  /* 0x0000000604057981 */ /* 0x002ea2000c1e1900 */
[----:B------:R-:W0:Y:S01]  /*0060*/  S2UR UR5, SR_CgaCtaId ;  /* 0x00000000000579c3 */ /* 0x000e220000008800 */
[----:B------:R-:W-:Y:S01]  /*0070*/  UMOV UR4, 0x400 ;  /* 0x0000040000047882 */ /* 0x000fe20000000000 */
[C---:B------:R-:W-:Y:S02]  /*0080*/  ISETP.GT.U32.AND P0, PT, R0.reuse, 0xff, PT ;  /* 0x000000ff0000780c */ /* 0x040fe40003f04070 */
[----:B------:R-:W-:Y:S01]  /*0090*/  ISETP.GT.U32.AND P1, PT, R0, 0x7f, PT ;  /* 0x0000007f0000780c */ /* 0x000fe20003f24070 */
[----:B0-----:R-:W-:-:S06]  /*00a0*/  ULEA UR4, UR5, UR4, 0x18 ;  /* 0x0000000405047291 */ /* 0x001fcc000f8ec0ff */
[----:B------:R-:W-:-:S05]  /*00b0*/  LEA R2, R0, UR4, 0x2 ;  /* 0x0000000400027c11 */ /* 0x000fca000f8e10ff */
[----:B--2---:R-:W-:Y:S01]  /*00c0*/  STS [R2], R5 ;  /* 0x0000000502007388 */ /* 0x004fe20000000800 */
[----:B------:R-:W-:Y:S06]  /*00d0*/  BAR.SYNC.DEFER_BLOCKING 0x0 ;  /* 0x0000000000007b1d */ /* 0x000fec0000010000 */
[----:B------:R-:W-:Y:S04]  /*00e0*/  @!P0 LDS R3, [R2+0x400] ;  /* 0x0004000002038984 */ /* 0x000fe80000000800 */
[----:B------:R-:W0:Y:S02]  /*00f0*/  @!P0 LDS R6, [R2] ;  /* 0x0000000002068984 */ /* 0x000e240000000800 */
[----:B0-----:R-:W-:-:S05]  /*0100*/  @!P0 FADD R3, R3, R6 ;  /* 0x0000000603038221 */ /* 0x001fca0000000000 */
[----:B------:R-:W-:Y:S01]  /*0110*/  @!P0 STS [R2], R3 ;  /* 0x0000000302008388 */ /* 0x000fe20000000800 */
[----:B------:R-:W-:Y:S01]  /*0120*/  BAR.SYNC.DEFER_BLOCKING 0x0 ;  /* 0x0000000000007b1d */ /* 0x000fe20000010000 */
[----:B------:R-:W-:-:S05]  /*0130*/  ISETP.GT.U32.AND P0, PT, R0, 0x3f, PT ;  /* 0x0000003f0000780c */ /* 0x000fca0003f04070 */
        /* <DEDUP_REMOVED lines=35> */
[----:B------:R-:W-:-:S05]  /*0370*/  ISETP.NE.AND P0, PT, R0, RZ, PT ;  /* 0x000000ff0000720c */ /* 0x000fca0003f05270 */
[----:B------:R-:W-:Y:S04]  /*0380*/  @!P1 LDS R4, [R2+0x8] ;  /* 0x0000080002049984 */ /* 0x000fe80000000800 */
[----:B------:R-:W0:Y:S02]  /*0390*/  @!P1 LDS R7, [R2] ;  /* 0x0000000002079984 */ /* 0x000e240000000800 */
[----:B0-----:R-:W-:-:S05]  /*03a0*/  @!P1 FADD R7, R4, R7 ;  /* 0x0000000704079221 */ /* 0x001fca0000000000 */
[----:B------:R-:W-:Y:S01]  /*03b0*/  @!P1 STS [R2], R7 ;  /* 0x0000000702009388 */ /* 0x000fe20000000800 */
[----:B------:R-:W-:Y:S06]  /*03c0*/  BAR.SYNC.DEFER_BLOCKING 0x0 ;  /* 0x0000000000007b1d */ /* 0x000fec0000010000 */
[----:B------:R-:W-:Y:S04]  /*03d0*/  @!P0 LDS R0, [UR4+0x4] ;  /* 0x00000404ff008984 */ /* 0x000fe80008000800 */
[----:B------:R-:W0:Y:S02]  /*03e0*/  @!P0 LDS R5, [R2] ;  /* 0x0000000002058984 */ /* 0x000e240000000800 */
[----:B0-----:R-:W-:-:S05]  /*03f0*/  @!P0 FADD R5, R0, R5 ;  /* 0x0000000500058221 */ /* 0x001fca0000000000 */
[----:B------:R0:W-:Y:S01]  /*0400*/  @!P0 STS [R2], R5 ;  /* 0x0000000502008388 */ /* 0x0001e20000000800 */
[----:B------:R-:W-:Y:S06]  /*0410*/  BAR.SYNC.DEFER_BLOCKING 0x0 ;  /* 0x0000000000007b1d */ /* 0x000fec0000010000 */
[----:B------:R-:W-:Y:S05]  /*0420*/  @P0 EXIT ;  /* 0x000000000000094d */ /* 0x000fea0003800000 */
[----:B0-----:R-:W0:Y:S01]  /*0430*/  LDS R5, [UR4] ;  /* 0x00000004ff057984 */ /* 0x001e220008000800 */
[----:B------:R-:W0:Y:S03]  /*0440*/  LDC.64 R2, c[0x0][0x380] ;  /* 0x0000e000ff027b82 */ /* 0x000e260000000a00 */
[----:B0-----:R-:W-:Y:S01]  /*0450*/  STG.E desc[UR6][R2.64], R5 ;  /* 0x0000000502007986 */ /* 0x001fe2000c101906 */
[----:B------:R-:W-:Y:S05]  /*0460*/  EXIT ;  /* 0x000000000000794d */ /* 0x000fea0003800000 */
.L_x_0:
[----:B------:R-:W-:-:S00]  /*0470*/  BRA `(.L_x_0) ;  /* 0xfffffffc00fc7947 */ /* 0x000fc0000383ffff */
[----:B------:R-:W-:-:S00]  /*0480*/  NOP ;  /* 0x0000000000007918 */ /* 0x000fc00000000000 */
[----:B------:R-:W-:-:S00]  /*0490*/  NOP ;  /* 0x0000000000007918 */ /* 0x000fc00000000000 */
[----:B------:R-:W-:-:S00]  /*04a0*/  NOP ;  /* 0x0000000000007918 */ /* 0x000fc00000000000 */
[----:B------:R-:W-:-:S00]  /*04b0*/  NOP ;  /* 0x0000000000007918 */ /* 0x000fc00000000000 */
[----:B------:R-:W-:-:S00]  /*04c0*/  NOP ;  /* 0x0000000000007918 */ /* 0x000fc00000000000 */
[----:B------:R-:W-:-:S00]  /*04d0*/  NOP ;  /* 0x0000000000007918 */ /* 0x000fc00000000000 */
[----:B------:R-:W-:-:S00]  /*04e0*/  NOP ;  /* 0x0000000000007918 */ /* 0x000fc00000000000 */
[----:B------:R-:W-:-:S00]  /*04f0*/  NOP ;  /* 0x0000000000007918 */ /* 0x000fc00000000000 */
.L_x_4:


//--------------------- .text._Z3dotPfS_S_        --------------------------
	.section	.text._Z3dotPfS_S_,"ax",@progbits
	.align	128
        .global         _Z3dotPfS_S_
        .type           _Z3dotPfS_S_,@function
        .size           _Z3dotPfS_S_,(.L_x_5 - _Z3dotPfS_S_)
        .other          _Z3dotPfS_S_,@"STO_CUDA_ENTRY STV_DEFAULT"
_Z3dotPfS_S_:
.text._Z3dotPfS_S_:
[----:B------:R-:W-:Y:S01]  /*0000*/  LDC R1, c[0x0][0x37c] ;  /* 0x0000df00ff017b82 */ /* 0x000fe20000000800 */
[----:B------:R-:W0:Y:S07]  /*0010*/  S2R R6, SR_TID.X ;  /* 0x0000000000067919 */ /* 0x000e2e0000002100 */
[----:B------:R-:W1:Y:S01]  /*0020*/  LDC.64 R2, c[0x0][0x380] ;  /* 0x0000e000ff027b82 */ /* 0x000e620000000a00 */
[----:B------:R-:W0:Y:S01]  /*0030*/  LDCU UR8, c[0x0][0x360] ;  /* 0x00006c00ff0877ac */ /* 0x000e220008000800 */
[----:B------:R-:W0:Y:S01]  /*0040*/  S2R R9, SR_CTAID.X ;  /* 0x0000000000097919 */ /* 0x000e220000002500 */
[----:B------:R-:W2:Y:S05]  /*0050*/  LDCU.64 UR6, c[0x0][0x358] ;  /* 0x00006b00ff0677ac */ /* 0x000eaa0008000a00 */
[----:B------:R-:W3:Y:S01]  /*0060*/  LDC.64 R4, c[0x0][0x388] ;  /* 0x0000e200ff047b82 */ /* 0x000ee20000000a00 */
[----:B0-----:R-:W-:-:S04]  /*0070*/  IMAD R7, R9, UR8, R6 ;  /* 0x0000000809077c24 */ /* 0x001fc8000f8e0206 */
[----:B-1----:R-:W-:-:S04]  /*0080*/  IMAD.WIDE R2, R7, 0x4, R2 ;  /* 0x0000000407027825 */ /* 0x002fc800078e0202 */
[----:B---3--:R-:W-:Y:S02]  /*0090*/  IMAD.WIDE R4, R7, 0x4, R4 ;  /* 0x0000000407047825 */ /* 0x008fe400078e0204 */
[----:B--2---:R-:W2:Y:S04]  /*00a0*/  LDG.E R2, desc[UR6][R2.64] ;  /* 0x0000000602027981 */ /* 0x004ea8000c1e1900 */
[----:B------:R-:W2:Y:S01]  /*00b0*/  LDG.E R5, desc[UR6][R4.64] ;  /* 0x0000000604057981 */ /* 0x000ea2000c1e1900 */
[----:B------:R-:W0:Y:S01]  /*00c0*/  S2UR UR5, SR_CgaCtaId ;  /* 0x00000000000579c3 */ /* 0x000e220000008800 */
[----:B------:R-:W-:Y:S01]  /*00d0*/  UMOV UR4, 0x400 ;  /* 0x0000040000047882 */ /* 0x000fe20000000000 */
[----:B------:R-:W-:Y:S01]  /*00e0*/  UISETP.GE.U32.AND UP0, UPT, UR8, 0x2, UPT ;  /* 0x000000020800788c */ /* 0x000fe2000bf06070 */
[----:B------:R-:W-:Y:S01]  /*00f0*/  ISETP.NE.AND P0, PT, R6, RZ, PT ;  /* 0x000000ff0600720c */ /* 0x000fe20003f05270 */
[----:B0-----:R-:W-:-:S06]  /*0100*/  ULEA UR4, UR5, UR4, 0x18 ;  /* 0x0000000405047291 */ /* 0x001fcc000f8ec0ff */
[----:B------:R-:W-:Y:S01]  /*0110*/  LEA R7, R6, UR4, 0x2 ;  /* 0x0000000406077c11 */ /* 0x000fe2000f8e10ff */
[----:B--2---:R-:W-:-:S05]  /*0120*/  FMUL R0, R2, R5 ;  /* 0x0000000502007220 */ /* 0x004fca0000400000 */
[----:B------:R0:W-:Y:S01]  /*0130*/  STS [R7], R0 ;  /* 0x0000000007007388 */ /* 0x0001e20000000800 */
[----:B------:R-:W-:Y:S06]  /*0140*/  BAR.SYNC.DEFER_BLOCKING 0x0 ;  /* 0x0000000000007b1d */ /* 0x000fec0000010000 */
[----:B------:R-:W-:Y:S05]  /*0150*/  BRA.U !UP0, `(.L_x_1) ;  /* 0x0000000108307547 */ /* 0x000fea000b800000 */
[----:B0-----:R-:W-:-:S07]  /*0160*/  MOV R0, UR8 ;  /* 0x0000000800007c02 */ /* 0x001fce0008000f00 */
.L_x_2:
[----:B------:R-:W-:-:S04]  /*0170*/  SHF.R.U32.HI R5, RZ, 0x1, R0 ;  /* 0x00000001ff057819 */ /* 0x000fc80000011600 */
[----:B------:R-:W-:-:S13]  /*0180*/  ISETP.GE.U32.AND P1, PT, R6, R5, PT ;  /* 0x000000050600720c */ /* 0x000fda0003f26070 */
[----:B------:R-:W-:Y:S01]  /*0190*/  @!P1 LEA R2, R5, R7, 0x2 ;  /* 0x0000000705029211 */ /* 0x000fe200078e10ff */
[----:B------:R-:W-:Y:S05]  /*01a0*/  @!P1 LDS R3, [R7] ;  /* 0x0000000007039984 */ /* 0x000fea0000000800 */
[----:B------:R-:W0:Y:S02]  /*01b0*/  @!P1 LDS R2, [R2] ;  /* 0x0000000002029984 */ /* 0x000e240000000800 */
[----:B0-----:R-:W-:-:S05]  /*01c0*/  @!P1 FADD R4, R2, R3 ;  /* 0x0000000302049221 */ /* 0x001fca0000000000 */
[----:B------:R1:W-:Y:S01]  /*01d0*/  @!P1 STS [R7], R4 ;  /* 0x0000000407009388 */ /* 0x0003e20000000800 */
[----:B------:R-:W-:Y:S01]  /*01e0*/  BAR.SYNC.DEFER_BLOCKING 0x0 ;  /* 0x0000000000007b1d */ /* 0x000fe20000010000 */
[----:B------:R-:W-:Y:S02]  /*01f0*/  ISETP.GT.U32.AND P1, PT, R0, 0x3, PT ;  /* 0x000000030000780c */ /* 0x000fe40003f24070 */
[----:B------:R-:W-:-:S11]  /*0200*/  MOV R0, R5 ;  /* 0x0000000500007202 */ /* 0x000fd60000000f00 */
[----:B-1----:R-:W-:Y:S05]  /*0210*/  @P1 BRA `(.L_x_2) ;  /* 0xfffffffc00d41947 */ /* 0x002fea000383ffff */
.L_x_1:
[----:B------:R-:W-:Y:S05]  /*0220*/  @P0 EXIT ;  /* 0x000000000000094d */ /* 0x000fea0003800000 */
[----:B------:R-:W1:Y:S01]  /*0230*/  S2UR UR5, SR_CgaCtaId ;  /* 0x00000000000579c3 */ /* 0x000e620000008800 */
[----:B------:R-:W-:-:S07]  /*0240*/  UMOV UR4, 0x400 ;  /* 0x0000040000047882 */ /* 0x000fce0000000000 */
[----:B------:R-:W2:Y:S01]  /*0250*/  LDC.64 R2, c[0x0][0x390] ;  /* 0x0000e400ff027b82 */ /* 0x000ea20000000a00 */
[----:B-1----:R-:W-:Y:S01]  /*0260*/  ULEA UR4, UR5, UR4, 0x18 ;  /* 0x0000000405047291 */ /* 0x002fe2000f8ec0ff */
[----:B--2---:R-:W-:-:S08]  /*0270*/  IMAD.WIDE.U32 R2, R9, 0x4, R2 ;  /* 0x0000000409027825 */ /* 0x004fd000078e0002 */
[----:B------:R-:W1:Y:S04]  /*0280*/  LDS R5, [UR4] ;  /* 0x00000004ff057984 */ /* 0x000e680008000800 */
[----:B-1----:R-:W-:Y:S01]  /*0290*/  STG.E desc[UR6][R2.64], R5 ;  /* 0x0000000502007986 */ /* 0x002fe2000c101906 */
[----:B------:R-:W-:Y:S05]  /*02a0*/  EXIT ;  /* 0x000000000000794d */ /* 0x000fea0003800000 */
.L_x_3:
        /* <DEDUP_REMOVED lines=13> */
.L_x_5:


//--------------------- .nv.shared._Z3sumPf       --------------------------
	.section	.nv.shared._Z3sumPf,"aw",@nobits
	.sectionflags	@""
	.align	16
	.zero		1024


//--------------------- .nv.shared.reserved.0     --------------------------
	.section	.nv.shared.reserved.0,"aw",@nobits
	.weak		__nv_reservedSMEM_offset_0_alias
	.size		__nv_reservedSMEM_offset_0_alias, 0, 64
	.other		__nv_reservedSMEM_offset_0_alias,@"STO_CUDA_RESERVED_SHARED STV_DEFAULT"
__nv_reservedSMEM_offset_0_alias:
	.zero		0
	.zero		64


//--------------------- .nv.shared._Z3dotPfS_S_   --------------------------
	.section	.nv.shared._Z3dotPfS_S_,"aw",@nobits
	.sectionflags	@""
	.align	16
.nv.shared._Z3dotPfS_S_:
	.zero		1280


//--------------------- .nv.constant0._Z3sumPf    --------------------------
	.section	.nv.constant0._Z3sumPf,"a",@progbits
	.sectionflags	@""
	.align	4
.nv.constant0._Z3sumPf:
	.zero		904


//--------------------- .nv.constant0._Z3dotPfS_S_ --------------------------
	.section	.nv.constant0._Z3dotPfS_S_,"a",@progbits
	.sectionflags	@""
	.align	4
.nv.constant0._Z3dotPfS_S_:
	.zero		920


//--------------------- SYMBOLS --------------------------

	.type		.nv.reservedSmem.offset0,@object
	.size		.nv.reservedSmem.offset0,0x4
	.type		.nv.reservedSmem.cap,@object
	.size		.nv.reservedSmem.cap,0x4
